//
// Generated by NVIDIA NVVM Compiler
//
// Compiler Build ID: CL-36424714
// Cuda compilation tools, release 13.0, V13.0.88
// Based on NVVM 20.0.0
//

.version 9.0
.target sm_100
.address_size 64

	// .globl	_Z10cpy_float4iP6float4S0_S0_S0_

.visible .entry _Z10cpy_float4iP6float4S0_S0_S0_(
	.param .u32 _Z10cpy_float4iP6float4S0_S0_S0__param_0,
	.param .u64 .ptr .align 1 _Z10cpy_float4iP6float4S0_S0_S0__param_1,
	.param .u64 .ptr .align 1 _Z10cpy_float4iP6float4S0_S0_S0__param_2,
	.param .u64 .ptr .align 1 _Z10cpy_float4iP6float4S0_S0_S0__param_3,
	.param .u64 .ptr .align 1 _Z10cpy_float4iP6float4S0_S0_S0__param_4
)
{
	.reg .pred 	%p<4>;
	.reg .b32 	%r<11>;
	.reg .b32 	%f<49>;
	.reg .b64 	%rd<25>;

	ld.param.u32 	%r6, [_Z10cpy_float4iP6float4S0_S0_S0__param_0];
	ld.param.u64 	%rd8, [_Z10cpy_float4iP6float4S0_S0_S0__param_1];
	ld.param.u64 	%rd9, [_Z10cpy_float4iP6float4S0_S0_S0__param_2];
	ld.param.u64 	%rd10, [_Z10cpy_float4iP6float4S0_S0_S0__param_3];
	ld.param.u64 	%rd11, [_Z10cpy_float4iP6float4S0_S0_S0__param_4];
	cvta.to.global.u64 	%rd1, %rd11;
	cvta.to.global.u64 	%rd2, %rd10;
	cvta.to.global.u64 	%rd3, %rd9;
	cvta.to.global.u64 	%rd4, %rd8;
	mov.u32 	%r7, %ctaid.x;
	mov.u32 	%r1, %ntid.x;
	mov.u32 	%r8, %tid.x;
	mad.lo.s32 	%r2, %r7, %r1, %r8;
	setp.ge.s32 	%p1, %r2, %r6;
	@%p1 bra 	$L__BB0_6;
	mov.u32 	%r9, %nctaid.x;
	mul.lo.s32 	%r3, %r1, %r9;
	mov.u32 	%r10, %r2;
$L__BB0_2:
	cvt.s64.s32 	%rd24, %r10;
	setp.lt.s32 	%p2, %r2, 1;
	@%p2 bra 	$L__BB0_4;
	mul.wide.s32 	%rd17, %r10, 16;
	add.s64 	%rd18, %rd4, %rd17;
	ld.global.v4.f32 	{%f21, %f22, %f23, %f24}, [%rd18];
	ld.global.f32 	%f25, [%rd18+-16];
	add.f32 	%f26, %f21, %f25;
	add.s64 	%rd19, %rd3, %rd17;
	ld.global.f32 	%f27, [%rd18+-12];
	add.f32 	%f28, %f22, %f27;
	ld.global.v2.f32 	{%f29, %f30}, [%rd18+-8];
	add.f32 	%f31, %f23, %f29;
	add.f32 	%f32, %f24, %f30;
	st.global.v4.f32 	[%rd19], {%f26, %f28, %f31, %f32};
	ld.global.v4.f32 	{%f33, %f34, %f35, %f36}, [%rd19+-16];
	add.f32 	%f37, %f26, %f33;
	add.s64 	%rd20, %rd2, %rd17;
	add.f32 	%f38, %f28, %f34;
	add.f32 	%f39, %f31, %f35;
	add.f32 	%f47, %f32, %f36;
	st.global.v4.f32 	[%rd20], {%f37, %f38, %f39, %f47};
	ld.global.v4.f32 	{%f40, %f41, %f42, %f48}, [%rd20+-16];
	add.f32 	%f43, %f37, %f40;
	add.s64 	%rd21, %rd1, %rd17;
	add.f32 	%f44, %f38, %f41;
	st.global.v2.f32 	[%rd21], {%f43, %f44};
	add.f32 	%f45, %f39, %f42;
	st.global.f32 	[%rd21+8], %f45;
	bra.uni 	$L__BB0_5;
$L__BB0_4:
	mul.wide.s32 	%rd12, %r10, 16;
	add.s64 	%rd13, %rd4, %rd12;
	ld.global.v4.f32 	{%f7, %f8, %f9, %f10}, [%rd13];
	add.f32 	%f11, %f7, 0f00000000;
	add.s64 	%rd14, %rd3, %rd12;
	add.f32 	%f12, %f8, 0f00000000;
	add.f32 	%f13, %f9, 0f00000000;
	add.f32 	%f14, %f10, 0f00000000;
	st.global.v4.f32 	[%rd14], {%f11, %f12, %f13, %f14};
	add.f32 	%f15, %f11, 0f00000000;
	add.s64 	%rd15, %rd2, %rd12;
	add.f32 	%f16, %f12, 0f00000000;
	add.f32 	%f17, %f13, 0f00000000;
	add.f32 	%f47, %f14, 0f00000000;
	st.global.v4.f32 	[%rd15], {%f15, %f16, %f17, %f47};
	add.f32 	%f18, %f15, 0f00000000;
	add.s64 	%rd16, %rd1, %rd12;
	add.f32 	%f19, %f16, 0f00000000;
	st.global.v2.f32 	[%rd16], {%f18, %f19};
	add.f32 	%f20, %f17, 0f00000000;
	st.global.f32 	[%rd16+8], %f20;
	mov.f32 	%f48, 0f00000000;
$L__BB0_5:
	add.f32 	%f46, %f48, %f47;
	shl.b64 	%rd22, %rd24, 4;
	add.s64 	%rd23, %rd1, %rd22;
	st.global.f32 	[%rd23+12], %f46;
	add.s32 	%r10, %r10, %r3;
	setp.lt.s32 	%p3, %r10, %r6;
	@%p3 bra 	$L__BB0_2;
$L__BB0_6:
	ret;

}
	// .globl	_Z11fill_float4iP6float4
.visible .entry _Z11fill_float4iP6float4(
	.param .u32 _Z11fill_float4iP6float4_param_0,
	.param .u64 .ptr .align 1 _Z11fill_float4iP6float4_param_1
)
{
	.reg .pred 	%p<7>;
	.reg .b32 	%r<31>;
	.reg .b32 	%f<3>;
	.reg .b64 	%rd<11>;

	ld.param.u32 	%r12, [_Z11fill_float4iP6float4_param_0];
	ld.param.u64 	%rd2, [_Z11fill_float4iP6float4_param_1];
	cvta.to.global.u64 	%rd1, %rd2;
	mov.u32 	%r13, %ctaid.x;
	mov.u32 	%r14, %ntid.x;
	mov.u32 	%r15, %tid.x;
	mad.lo.s32 	%r29, %r13, %r14, %r15;
	mov.u32 	%r16, %nctaid.x;
	mul.lo.s32 	%r2, %r14, %r16;
	setp.ge.s32 	%p1, %r29, %r12;
	@%p1 bra 	$L__BB1_7;
	add.s32 	%r17, %r29, %r2;
	max.s32 	%r18, %r12, %r17;
	setp.lt.s32 	%p2, %r17, %r12;
	selp.u32 	%r19, 1, 0, %p2;
	add.s32 	%r20, %r17, %r19;
	sub.s32 	%r21, %r18, %r20;
	div.u32 	%r22, %r21, %r2;
	add.s32 	%r3, %r22, %r19;
	and.b32  	%r23, %r3, 3;
	setp.eq.s32 	%p3, %r23, 3;
	@%p3 bra 	$L__BB1_4;
	add.s32 	%r24, %r3, 1;
	and.b32  	%r25, %r24, 3;
	neg.s32 	%r27, %r25;
$L__BB1_3:
	.pragma "nounroll";
	mul.wide.s32 	%rd3, %r29, 16;
	add.s64 	%rd4, %rd1, %rd3;
	mov.f32 	%f1, 0f00000000;
	st.global.v4.f32 	[%rd4], {%f1, %f1, %f1, %f1};
	add.s32 	%r29, %r29, %r2;
	add.s32 	%r27, %r27, 1;
	setp.ne.s32 	%p4, %r27, 0;
	@%p4 bra 	$L__BB1_3;
$L__BB1_4:
	setp.lt.u32 	%p5, %r3, 3;
	@%p5 bra 	$L__BB1_7;
	mul.wide.s32 	%rd7, %r2, 16;
	shl.b32 	%r26, %r2, 2;
$L__BB1_6:
	mul.wide.s32 	%rd5, %r29, 16;
	add.s64 	%rd6, %rd1, %rd5;
	mov.f32 	%f2, 0f00000000;
	st.global.v4.f32 	[%rd6], {%f2, %f2, %f2, %f2};
	add.s64 	%rd8, %rd6, %rd7;
	st.global.v4.f32 	[%rd8], {%f2, %f2, %f2, %f2};
	add.s64 	%rd9, %rd8, %rd7;
	st.global.v4.f32 	[%rd9], {%f2, %f2, %f2, %f2};
	add.s64 	%rd10, %rd9, %rd7;
	st.global.v4.f32 	[%rd10], {%f2, %f2, %f2, %f2};
	add.s32 	%r29, %r26, %r29;
	setp.lt.s32 	%p6, %r29, %r12;
	@%p6 bra 	$L__BB1_6;
$L__BB1_7:
	ret;

}


// ===== COMPILED SASS (sm_100) =====

	.target	sm_100

	.elftype	@"ET_EXEC"


//--------------------- .note.nv.tkinfo           --------------------------
	.section	.note.nv.tkinfo,"",@"SHT_NOTE"
	.sectionflags	@"SHF_NOTE_NV_TKINFO"
	.tkinfo
        /*0018*/ 	.word	0x00000002
        /*0030*/ 	.string	""
        /*0030*/ 	.string	"ptxas"
        /*0030*/ 	.string	"Cuda compilation tools, release 13.0, V13.0.88"
        /*0030*/ 	.string	"Build cuda_13.0.r13.0/compiler.36424714_0"
        /*0030*/ 	.string	"-arch sm_100 -m 64 "



//--------------------- .note.nv.cuinfo           --------------------------
	.section	.note.nv.cuinfo,"",@"SHT_NOTE"
	.sectionflags	@"SHF_NOTE_NV_CUINFO"
        /*0018*/ 	.short	0x0002
        /*001a*/ 	.short	0x0064
        /*001c*/ 	.short	0x0082
	.zero		2


//--------------------- .nv.info                  --------------------------
	.section	.nv.info,"",@"SHT_CUDA_INFO"
	.align	4


	//----- nvinfo : EIATTR_REGCOUNT
	.align		4
        /*0000*/ 	.byte	0x04, 0x2f
        /*0002*/ 	.short	(.L_1 - .L_0)
	.align		4
.L_0:
        /*0004*/ 	.word	index@(_Z10cpy_float4iP6float4S0_S0_S0_)
        /*0008*/ 	.word	0x00000020


	//----- nvinfo : EIATTR_FRAME_SIZE
	.align		4
.L_1:
        /*000c*/ 	.byte	0x04, 0x11
        /*000e*/ 	.short	(.L_3 - .L_2)
	.align		4
.L_2:
        /*0010*/ 	.word	index@(_Z10cpy_float4iP6float4S0_S0_S0_)
        /*0014*/ 	.word	0x00000000


	//----- nvinfo : EIATTR_REGCOUNT
	.align		4
.L_3:
        /*0018*/ 	.byte	0x04, 0x2f
        /*001a*/ 	.short	(.L_5 - .L_4)
	.align		4
.L_4:
        /*001c*/ 	.word	index@(_Z11fill_float4iP6float4)
        /*0020*/ 	.word	0x00000010


	//----- nvinfo : EIATTR_FRAME_SIZE
	.align		4
.L_5:
        /*0024*/ 	.byte	0x04, 0x11
        /*0026*/ 	.short	(.L_7 - .L_6)
	.align		4
.L_6:
        /*0028*/ 	.word	index@(_Z11fill_float4iP6float4)
        /*002c*/ 	.word	0x00000000


	//----- nvinfo : EIATTR_MIN_STACK_SIZE
	.align		4
.L_7:
        /*0030*/ 	.byte	0x04, 0x12
        /*0032*/ 	.short	(.L_9 - .L_8)
	.align		4
.L_8:
        /*0034*/ 	.word	index@(_Z11fill_float4iP6float4)
        /*0038*/ 	.word	0x00000000


	//----- nvinfo : EIATTR_MIN_STACK_SIZE
	.align		4
.L_9:
        /*003c*/ 	.byte	0x04, 0x12
        /*003e*/ 	.short	(.L_11 - .L_10)
	.align		4
.L_10:
        /*0040*/ 	.word	index@(_Z10cpy_float4iP6float4S0_S0_S0_)
        /*0044*/ 	.word	0x00000000
.L_11:


//--------------------- .nv.compat                --------------------------
	.section	.nv.compat,"",@"SHT_CUDA_COMPAT_INFO"
	.align	4
        /*0000*/ 	.byte	0x02, 0x09, 0x00, 0x00, 0x02, 0x02, 0x01, 0x00, 0x02, 0x05, 0x05, 0x00, 0x03, 0x07, 0x01, 0x01
        /*0010*/ 	.byte	0x02, 0x03, 0x00, 0x00, 0x02, 0x06, 0x01, 0x00, 0x04, 0x0b, 0x08, 0x00, 0x09, 0x00, 0x00, 0x00
        /*0020*/ 	.byte	0x00, 0x00, 0x00, 0x00


//--------------------- .nv.info._Z11fill_float4iP6float4 --------------------------
	.section	.nv.info._Z11fill_float4iP6float4,"",@"SHT_CUDA_INFO"
	.sectionflags	@""
	.align	4


	//----- nvinfo : EIATTR_CUDA_API_VERSION
	.align		4
        /*0000*/ 	.byte	0x04, 0x37
        /*0002*/ 	.short	(.L_13 - .L_12)
.L_12:
        /*0004*/ 	.word	0x00000082


	//----- nvinfo : EIATTR_KPARAM_INFO
	.align		4
.L_13:
        /*0008*/ 	.byte	0x04, 0x17
        /*000a*/ 	.short	(.L_15 - .L_14)
.L_14:
        /*000c*/ 	.word	0x00000000
        /*0010*/ 	.short	0x0001
        /*0012*/ 	.short	0x0008
        /*0014*/ 	.byte	0x00, 0xf5, 0x21, 0x00


	//----- nvinfo : EIATTR_KPARAM_INFO
	.align		4
.L_15:
        /*0018*/ 	.byte	0x04, 0x17
        /*001a*/ 	.short	(.L_17 - .L_16)
.L_16:
        /*001c*/ 	.word	0x00000000
        /*0020*/ 	.short	0x0000
        /*0022*/ 	.short	0x0000
        /*0024*/ 	.byte	0x00, 0xf0, 0x11, 0x00


	//----- nvinfo : EIATTR_SPARSE_MMA_MASK
	.align		4
.L_17:
        /*0028*/ 	.byte	0x03, 0x50
        /*002a*/ 	.short	0x0000


	//----- nvinfo : EIATTR_MAXREG_COUNT
	.align		4
        /*002c*/ 	.byte	0x03, 0x1b
        /*002e*/ 	.short	0x00ff


	//----- nvinfo : EIATTR_MERCURY_ISA_VERSION
	.align		4
        /*0030*/ 	.byte	0x03, 0x5f
        /*0032*/ 	.short	0x0101


	//----- nvinfo : EIATTR_VRC_CTA_INIT_COUNT
	.align		4
        /*0034*/ 	.byte	0x02, 0x4a
	.zero		1
	.zero		1


	//----- nvinfo : EIATTR_EXIT_INSTR_OFFSETS
	.align		4
        /*0038*/ 	.byte	0x04, 0x1c
        /*003a*/ 	.short	(.L_19 - .L_18)


	//   ....[0]....
.L_18:
        /*003c*/ 	.word	0x00000090


	//   ....[1]....
        /*0040*/ 	.word	0x00000330


	//   ....[2]....
        /*0044*/ 	.word	0x00000400


	//----- nvinfo : EIATTR_CRS_STACK_SIZE
	.align		4
.L_19:
        /*0048*/ 	.byte	0x04, 0x1e
        /*004a*/ 	.short	(.L_21 - .L_20)
.L_20:
        /*004c*/ 	.word	0x00000000


	//----- nvinfo : EIATTR_CBANK_PARAM_SIZE
	.align		4
.L_21:
        /*0050*/ 	.byte	0x03, 0x19
        /*0052*/ 	.short	0x0010


	//----- nvinfo : EIATTR_PARAM_CBANK
	.align		4
        /*0054*/ 	.byte	0x04, 0x0a
        /*0056*/ 	.short	(.L_23 - .L_22)
	.align		4
.L_22:
        /*0058*/ 	.word	index@(.nv.constant0._Z11fill_float4iP6float4)
        /*005c*/ 	.short	0x0380
        /*005e*/ 	.short	0x0010


	//----- nvinfo : EIATTR_SW_WAR
	.align		4
.L_23:
        /*0060*/ 	.byte	0x04, 0x36
        /*0062*/ 	.short	(.L_25 - .L_24)
.L_24:
        /*0064*/ 	.word	0x00000008
.L_25:


//--------------------- .nv.info._Z10cpy_float4iP6float4S0_S0_S0_ --------------------------
	.section	.nv.info._Z10cpy_float4iP6float4S0_S0_S0_,"",@"SHT_CUDA_INFO"
	.sectionflags	@""
	.align	4


	//----- nvinfo : EIATTR_CUDA_API_VERSION
	.align		4
        /*0000*/ 	.byte	0x04, 0x37
        /*0002*/ 	.short	(.L_27 - .L_26)
.L_26:
        /*0004*/ 	.word	0x00000082


	//----- nvinfo : EIATTR_KPARAM_INFO
	.align		4
.L_27:
        /*0008*/ 	.byte	0x04, 0x17
        /*000a*/ 	.short	(.L_29 - .L_28)
.L_28:
        /*000c*/ 	.word	0x00000000
        /*0010*/ 	.short	0x0004
        /*0012*/ 	.short	0x0020
        /*0014*/ 	.byte	0x00, 0xf5, 0x21, 0x00


	//----- nvinfo : EIATTR_KPARAM_INFO
	.align		4
.L_29:
        /*0018*/ 	.byte	0x04, 0x17
        /*001a*/ 	.short	(.L_31 - .L_30)
.L_30:
        /*001c*/ 	.word	0x00000000
        /*0020*/ 	.short	0x0003
        /*0022*/ 	.short	0x0018
        /*0024*/ 	.byte	0x00, 0xf5, 0x21, 0x00


	//----- nvinfo : EIATTR_KPARAM_INFO
	.align		4
.L_31:
        /*0028*/ 	.byte	0x04, 0x17
        /*002a*/ 	.short	(.L_33 - .L_32)
.L_32:
        /*002c*/ 	.word	0x00000000
        /*0030*/ 	.short	0x0002
        /*0032*/ 	.short	0x0010
        /*0034*/ 	.byte	0x00, 0xf5, 0x21, 0x00


	//----- nvinfo : EIATTR_KPARAM_INFO
	.align		4
.L_33:
        /*0038*/ 	.byte	0x04, 0x17
        /*003a*/ 	.short	(.L_35 - .L_34)
.L_34:
        /*003c*/ 	.word	0x00000000
        /*0040*/ 	.short	0x0001
        /*0042*/ 	.short	0x0008
        /*0044*/ 	.byte	0x00, 0xf5, 0x21, 0x00


	//----- nvinfo : EIATTR_KPARAM_INFO
	.align		4
.L_35:
        /*0048*/ 	.byte	0x04, 0x17
        /*004a*/ 	.short	(.L_37 - .L_36)
.L_36:
        /*004c*/ 	.word	0x00000000
        /*0050*/ 	.short	0x0000
        /*0052*/ 	.short	0x0000
        /*0054*/ 	.byte	0x00, 0xf0, 0x11, 0x00


	//----- nvinfo : EIATTR_SPARSE_MMA_MASK
	.align		4
.L_37:
        /*0058*/ 	.byte	0x03, 0x50
        /*005a*/ 	.short	0x0000


	//----- nvinfo : EIATTR_MAXREG_COUNT
	.align		4
        /*005c*/ 	.byte	0x03, 0x1b
        /*005e*/ 	.short	0x00ff


	//----- nvinfo : EIATTR_MERCURY_ISA_VERSION
	.align		4
        /*0060*/ 	.byte	0x03, 0x5f
        /*0062*/ 	.short	0x0101


	//----- nvinfo : EIATTR_VRC_CTA_INIT_COUNT
	.align		4
        /*0064*/ 	.byte	0x02, 0x4a
	.zero		1
	.zero		1


	//----- nvinfo : EIATTR_EXIT_INSTR_OFFSETS
	.align		4
        /*0068*/ 	.byte	0x04, 0x1c
        /*006a*/ 	.short	(.L_39 - .L_38)


	//   ....[0]....
.L_38:
        /*006c*/ 	.word	0x00000070


	//   ....[1]....
        /*0070*/ 	.word	0x000004a0


	//----- nvinfo : EIATTR_CRS_STACK_SIZE
	.align		4
.L_39:
        /*0074*/ 	.byte	0x04, 0x1e
        /*0076*/ 	.short	(.L_41 - .L_40)
.L_40:
        /*0078*/ 	.word	0x00000000


	//----- nvinfo : EIATTR_CBANK_PARAM_SIZE
	.align		4
.L_41:
        /*007c*/ 	.byte	0x03, 0x19
        /*007e*/ 	.short	0x0028


	//----- nvinfo : EIATTR_PARAM_CBANK
	.align		4
        /*0080*/ 	.byte	0x04, 0x0a
        /*0082*/ 	.short	(.L_43 - .L_42)
	.align		4
.L_42:
        /*0084*/ 	.word	index@(.nv.constant0._Z10cpy_float4iP6float4S0_S0_S0_)
        /*0088*/ 	.short	0x0380
        /*008a*/ 	.short	0x0028


	//----- nvinfo : EIATTR_SW_WAR
	.align		4
.L_43:
        /*008c*/ 	.byte	0x04, 0x36
        /*008e*/ 	.short	(.L_45 - .L_44)
.L_44:
        /*0090*/ 	.word	0x00000008
.L_45:


//--------------------- .nv.callgraph             --------------------------
	.section	.nv.callgraph,"",@"SHT_CUDA_CALLGRAPH"
	.align	4
	.sectionentsize	8
	.align		4
        /*0000*/ 	.word	0x00000000
	.align		4
        /*0004*/ 	.word	0xffffffff
	.align		4
        /*0008*/ 	.word	0x00000000
	.align		4
        /*000c*/ 	.word	0xfffffffe
	.align		4
        /*0010*/ 	.word	0x00000000
	.align		4
        /*0014*/ 	.word	0xfffffffd
	.align		4
        /*0018*/ 	.word	0x00000000
	.align		4
        /*001c*/ 	.word	0xfffffffc


//--------------------- .text._Z11fill_float4iP6float4 --------------------------
	.section	.text._Z11fill_float4iP6float4,"ax",@progbits
	.align	128
        .global         _Z11fill_float4iP6float4
        .type           _Z11fill_float4iP6float4,@function
        .size           _Z11fill_float4iP6float4,(.L_x_10 - _Z11fill_float4iP6float4)
        .other          _Z11fill_float4iP6float4,@"STO_CUDA_ENTRY STV_DEFAULT"
_Z11fill_float4iP6float4:
.text._Z11fill_float4iP6float4:
[----:B------:R-:W-:Y:S01]  /*0000*/  LDC R1, c[0x0][0x37c] ;  /* 0x0000df00ff017b82 */ /* 0x000fe20000000800 */
[----:B------:R-:W0:Y:S07]  /*0010*/  S2R R3, SR_TID.X ;  /* 0x0000000000037919 */ /* 0x000e2e0000002100 */
[----:B------:R-:W0:Y:S01]  /*0020*/  S2UR UR4, SR_CTAID.X ;  /* 0x00000000000479c3 */ /* 0x000e220000002500 */
[----:B------:R-:W1:Y:S07]  /*0030*/  LDCU UR6, c[0x0][0x380] ;  /* 0x00007000ff0677ac */ /* 0x000e6e0008000800 */
[----:B------:R-:W0:Y:S01]  /*0040*/  LDC R0, c[0x0][0x360] ;  /* 0x0000d800ff007b82 */ /* 0x000e220000000800 */
[----:B------:R-:W2:Y:S01]  /*0050*/  LDCU UR5, c[0x0][0x370] ;  /* 0x00006e00ff0577ac */ /* 0x000ea20008000800 */
[----:B0-----:R-:W-:-:S02]  /*0060*/  IMAD R3, R0, UR4, R3 ;  /* 0x0000000400037c24 */ /* 0x001fc4000f8e0203 */
[----:B--2---:R-:W-:-:S03]  /*0070*/  IMAD R0, R0, UR5, RZ ;  /* 0x0000000500007c24 */ /* 0x004fc6000f8e02ff */
[----:B-1----:R-:W-:-:S13]  /*0080*/  ISETP.GE.AND P0, PT, R3, UR6, PT ;  /* 0x0000000603007c0c */ /* 0x002fda000bf06270 */
[----:B------:R-:W-:Y:S05]  /*0090*/  @P0 EXIT ;  /* 0x000000000000094d */ /* 0x000fea0003800000 */
[----:B------:R-:W0:Y:S01]  /*00a0*/  I2F.U32.RP R8, R0 ;  /* 0x0000000000087306 */ /* 0x000e220000209000 */
[C---:B------:R-:W-:Y:S01]  /*00b0*/  IADD3 R2, PT, PT, R0.reuse, R3, RZ ;  /* 0x0000000300027210 */ /* 0x040fe20007ffe0ff */
[----:B------:R-:W-:Y:S01]  /*00c0*/  IMAD.MOV R9, RZ, RZ, -R0 ;  /* 0x000000ffff097224 */ /* 0x000fe200078e0a00 */
[----:B------:R-:W-:Y:S01]  /*00d0*/  ISETP.NE.U32.AND P2, PT, R0, RZ, PT ;  /* 0x000000ff0000720c */ /* 0x000fe20003f45070 */
[----:B------:R-:W1:Y:S01]  /*00e0*/  LDCU.64 UR4, c[0x0][0x358] ;  /* 0x00006b00ff0477ac */ /* 0x000e620008000a00 */
[C---:B------:R-:W-:Y:S01]  /*00f0*/  ISETP.GE.AND P0, PT, R2.reuse, UR6, PT ;  /* 0x0000000602007c0c */ /* 0x040fe2000bf06270 */
[----:B------:R-:W-:Y:S01]  /*0100*/  BSSY.RECONVERGENT B0, `(.L_x_0) ;  /* 0x0000022000007945 */ /* 0x000fe20003800200 */
[----:B------:R-:W-:Y:S02]  /*0110*/  VIMNMX R7, PT, PT, R2, UR6, !PT ;  /* 0x0000000602077c48 */ /* 0x000fe4000ffe0100 */
[----:B------:R-:W-:-:S04]  /*0120*/  SEL R6, RZ, 0x1, P0 ;  /* 0x00000001ff067807 */ /* 0x000fc80000000000 */
[----:B------:R-:W-:Y:S01]  /*0130*/  IADD3 R7, PT, PT, R7, -R2, -R6 ;  /* 0x8000000207077210 */ /* 0x000fe20007ffe806 */
[----:B0-----:R-:W0:Y:S02]  /*0140*/  MUFU.RCP R8, R8 ;  /* 0x0000000800087308 */ /* 0x001e240000001000 */
[----:B0-----:R-:W-:-:S06]  /*0150*/  VIADD R4, R8, 0xffffffe ;  /* 0x0ffffffe08047836 */ /* 0x001fcc0000000000 */
[----:B------:R0:W2:Y:S02]  /*0160*/  F2I.FTZ.U32.TRUNC.NTZ R5, R4 ;  /* 0x0000000400057305 */ /* 0x0000a4000021f000 */
[----:B0-----:R-:W-:Y:S02]  /*0170*/  IMAD.MOV.U32 R4, RZ, RZ, RZ ;  /* 0x000000ffff047224 */ /* 0x001fe400078e00ff */
[----:B--2---:R-:W-:-:S04]  /*0180*/  IMAD R9, R9, R5, RZ ;  /* 0x0000000509097224 */ /* 0x004fc800078e02ff */
[----:B------:R-:W-:-:S06]  /*0190*/  IMAD.HI.U32 R8, R5, R9, R4 ;  /* 0x0000000905087227 */ /* 0x000fcc00078e0004 */
[----:B------:R-:W-:-:S04]  /*01a0*/  IMAD.HI.U32 R5, R8, R7, RZ ;  /* 0x0000000708057227 */ /* 0x000fc800078e00ff */
[----:B------:R-:W-:-:S04]  /*01b0*/  IMAD.MOV R2, RZ, RZ, -R5 ;  /* 0x000000ffff027224 */ /* 0x000fc800078e0a05 */
[----:B------:R-:W-:-:S05]  /*01c0*/  IMAD R7, R0, R2, R7 ;  /* 0x0000000200077224 */ /* 0x000fca00078e0207 */
[----:B------:R-:W-:-:S13]  /*01d0*/  ISETP.GE.U32.AND P0, PT, R7, R0, PT ;  /* 0x000000000700720c */ /* 0x000fda0003f06070 */
[----:B------:R-:W-:Y:S01]  /*01e0*/  @P0 IADD3 R7, PT, PT, -R0, R7, RZ ;  /* 0x0000000700070210 */ /* 0x000fe20007ffe1ff */
[----:B------:R-:W-:-:S03]  /*01f0*/  @P0 VIADD R5, R5, 0x1 ;  /* 0x0000000105050836 */ /* 0x000fc60000000000 */
[----:B------:R-:W-:-:S13]  /*0200*/  ISETP.GE.U32.AND P1, PT, R7, R0, PT ;  /* 0x000000000700720c */ /* 0x000fda0003f26070 */
[----:B------:R-:W-:Y:S02]  /*0210*/  @P1 IADD3 R5, PT, PT, R5, 0x1, RZ ;  /* 0x0000000105051810 */ /* 0x000fe40007ffe0ff */
[----:B------:R-:W-:-:S05]  /*0220*/  @!P2 LOP3.LUT R5, RZ, R0, RZ, 0x33, !PT ;  /* 0x00000000ff05a212 */ /* 0x000fca00078e33ff */
[----:B------:R-:W-:-:S05]  /*0230*/  IMAD.IADD R2, R6, 0x1, R5 ;  /* 0x0000000106027824 */ /* 0x000fca00078e0205 */
[C---:B------:R-:W-:Y:S02]  /*0240*/  LOP3.LUT R4, R2.reuse, 0x3, RZ, 0xc0, !PT ;  /* 0x0000000302047812 */ /* 0x040fe400078ec0ff */
[----:B------:R-:W-:Y:S02]  /*0250*/  ISETP.GE.U32.AND P1, PT, R2, 0x3, PT ;  /* 0x000000030200780c */ /* 0x000fe40003f26070 */
[----:B------:R-:W-:-:S13]  /*0260*/  ISETP.NE.AND P0, PT, R4, 0x3, PT ;  /* 0x000000030400780c */ /* 0x000fda0003f05270 */
[----:B-1----:R-:W-:Y:S05]  /*0270*/  @!P0 BRA `(.L_x_1) ;  /* 0x0000000000288947 */ /* 0x002fea0003800000 */
[----:B------:R-:W0:Y:S01]  /*0280*/  LDC.64 R6, c[0x0][0x388] ;  /* 0x0000e200ff067b82 */ /* 0x000e220000000a00 */
[----:B------:R-:W-:-:S04]  /*0290*/  IADD3 R2, PT, PT, R2, 0x1, RZ ;  /* 0x0000000102027810 */ /* 0x000fc80007ffe0ff */
[----:B------:R-:W-:-:S05]  /*02a0*/  LOP3.LUT R2, R2, 0x3, RZ, 0xc0, !PT ;  /* 0x0000000302027812 */ /* 0x000fca00078ec0ff */
[----:B------:R-:W-:-:S07]  /*02b0*/  IMAD.MOV R2, RZ, RZ, -R2 ;  /* 0x000000ffff027224 */ /* 0x000fce00078e0a02 */
.L_x_2:
[----:B0-----:R-:W-:Y:S01]  /*02c0*/  IMAD.WIDE R4, R3, 0x10, R6 ;  /* 0x0000001003047825 */ /* 0x001fe200078e0206 */
[----:B------:R-:W-:-:S03]  /*02d0*/  IADD3 R2, PT, PT, R2, 0x1, RZ ;  /* 0x0000000102027810 */ /* 0x000fc60007ffe0ff */
[----:B------:R-:W-:Y:S01]  /*02e0*/  IMAD.IADD R3, R0, 0x1, R3 ;  /* 0x0000000100037824 */ /* 0x000fe200078e0203 */
[----:B------:R1:W-:Y:S01]  /*02f0*/  STG.E.128 desc[UR4][R4.64], RZ ;  /* 0x000000ff04007986 */ /* 0x0003e2000c101d04 */
[----:B------:R-:W-:-:S13]  /*0300*/  ISETP.NE.AND P0, PT, R2, RZ, PT ;  /* 0x000000ff0200720c */ /* 0x000fda0003f05270 */
[----:B-1----:R-:W-:Y:S05]  /*0310*/  @P0 BRA `(.L_x_2) ;  /* 0xfffffffc00e80947 */ /* 0x002fea000383ffff */
.L_x_1:
[----:B------:R-:W-:Y:S05]  /*0320*/  BSYNC.RECONVERGENT B0 ;  /* 0x0000000000007941 */ /* 0x000fea0003800200 */
.L_x_0:
[----:B------:R-:W-:Y:S05]  /*0330*/  @!P1 EXIT ;  /* 0x000000000000994d */ /* 0x000fea0003800000 */
[----:B------:R-:W0:Y:S02]  /*0340*/  LDC.64 R10, c[0x0][0x388] ;  /* 0x0000e200ff0a7b82 */ /* 0x000e240000000a00 */
.L_x_3:
[----:B01----:R-:W-:Y:S01]  /*0350*/  IMAD.WIDE R12, R3, 0x10, R10 ;  /* 0x00000010030c7825 */ /* 0x003fe200078e020a */
[----:B------:R-:W-:-:S04]  /*0360*/  LEA R3, R0, R3, 0x2 ;  /* 0x0000000300037211 */ /* 0x000fc800078e10ff */
[----:B------:R1:W-:Y:S01]  /*0370*/  STG.E.128 desc[UR4][R12.64], RZ ;  /* 0x000000ff0c007986 */ /* 0x0003e2000c101d04 */
[----:B------:R-:W-:Y:S01]  /*0380*/  IMAD.WIDE R4, R0, 0x10, R12 ;  /* 0x0000001000047825 */ /* 0x000fe200078e020c */
[----:B------:R-:W-:-:S04]  /*0390*/  ISETP.GE.AND P0, PT, R3, UR6, PT ;  /* 0x0000000603007c0c */ /* 0x000fc8000bf06270 */
[----:B------:R1:W-:Y:S01]  /*03a0*/  STG.E.128 desc[UR4][R4.64], RZ ;  /* 0x000000ff04007986 */ /* 0x0003e2000c101d04 */
[----:B------:R-:W-:-:S05]  /*03b0*/  IMAD.WIDE R6, R0, 0x10, R4 ;  /* 0x0000001000067825 */ /* 0x000fca00078e0204 */
[----:B------:R1:W-:Y:S01]  /*03c0*/  STG.E.128 desc[UR4][R6.64], RZ ;  /* 0x000000ff06007986 */ /* 0x0003e2000c101d04 */
[----:B------:R-:W-:-:S05]  /*03d0*/  IMAD.WIDE R8, R0, 0x10, R6 ;  /* 0x0000001000087825 */ /* 0x000fca00078e0206 */
[----:B------:R1:W-:Y:S01]  /*03e0*/  STG.E.128 desc[UR4][R8.64], RZ ;  /* 0x000000ff08007986 */ /* 0x0003e2000c101d04 */
[----:B------:R-:W-:Y:S05]  /*03f0*/  @!P0 BRA `(.L_x_3) ;  /* 0xfffffffc00d48947 */ /* 0x000fea000383ffff */
[----:B------:R-:W-:Y:S05]  /*0400*/  EXIT ;  /* 0x000000000000794d */ /* 0x000fea0003800000 */
.L_x_4:
[----:B------:R-:W-:-:S00]  /*0410*/  BRA `(.L_x_4) ;  /* 0xfffffffc00fc7947 */ /* 0x000fc0000383ffff */
[----:B------:R-:W-:-:S00]  /*0420*/  NOP ;  /* 0x0000000000007918 */ /* 0x000fc00000000000 */
        /* <DEDUP_REMOVED lines=13> */
.L_x_10:


//--------------------- .text._Z10cpy_float4iP6float4S0_S0_S0_ --------------------------
	.section	.text._Z10cpy_float4iP6float4S0_S0_S0_,"ax",@progbits
	.align	128
        .global         _Z10cpy_float4iP6float4S0_S0_S0_
        .type           _Z10cpy_float4iP6float4S0_S0_S0_,@function
        .size           _Z10cpy_float4iP6float4S0_S0_S0_,(.L_x_11 - _Z10cpy_float4iP6float4S0_S0_S0_)
        .other          _Z10cpy_float4iP6float4S0_S0_S0_,@"STO_CUDA_ENTRY STV_DEFAULT"
_Z10cpy_float4iP6float4S0_S0_S0_:
.text._Z10cpy_float4iP6float4S0_S0_S0_:
[----:B------:R-:W-:Y:S01]  /*0000*/  LDC R1, c[0x0][0x37c] ;  /* 0x0000df00ff017b82 */ /* 0x000fe20000000800 */
[----:B------:R-:W0:Y:S07]  /*0010*/  S2R R0, SR_TID.X ;  /* 0x0000000000007919 */ /* 0x000e2e0000002100 */
[----:B------:R-:W0:Y:S01]  /*0020*/  S2UR UR4, SR_CTAID.X ;  /* 0x00000000000479c3 */ /* 0x000e220000002500 */
[----:B------:R-:W1:Y:S07]  /*0030*/  LDCU UR5, c[0x0][0x380] ;  /* 0x00007000ff0577ac */ /* 0x000e6e0008000800 */
[----:B------:R-:W0:Y:S02]  /*0040*/  LDC R3, c[0x0][0x360] ;  /* 0x0000d800ff037b82 */ /* 0x000e240000000800 */
[----:B0-----:R-:W-:-:S05]  /*0050*/  IMAD R0, R3, UR4, R0 ;  /* 0x0000000403007c24 */ /* 0x001fca000f8e0200 */
[----:B-1----:R-:W-:-:S13]  /*0060*/  ISETP.GE.AND P0, PT, R0, UR5, PT ;  /* 0x0000000500007c0c */ /* 0x002fda000bf06270 */
[----:B------:R-:W-:Y:S05]  /*0070*/  @P0 EXIT ;  /* 0x000000000000094d */ /* 0x000fea0003800000 */
[----:B------:R-:W0:Y:S01]  /*0080*/  LDC.64 R24, c[0x0][0x388] ;  /* 0x0000e200ff187b82 */ /* 0x000e220000000a00 */
[----:B------:R-:W1:Y:S01]  /*0090*/  LDCU UR4, c[0x0][0x370] ;  /* 0x00006e00ff0477ac */ /* 0x000e620008000800 */
[----:B------:R-:W-:Y:S01]  /*00a0*/  ISETP.GE.AND P0, PT, R0, 0x1, PT ;  /* 0x000000010000780c */ /* 0x000fe20003f06270 */
[----:B------:R-:W2:Y:S05]  /*00b0*/  LDCU.64 UR6, c[0x0][0x358] ;  /* 0x00006b00ff0677ac */ /* 0x000eaa0008000a00 */
[----:B------:R-:W3:Y:S01]  /*00c0*/  LDC.64 R6, c[0x0][0x3a0] ;  /* 0x0000e800ff067b82 */ /* 0x000ee20000000a00 */
[----:B------:R-:W4:Y:S01]  /*00d0*/  LDCU UR5, c[0x0][0x380] ;  /* 0x00007000ff0577ac */ /* 0x000f220008000800 */
[----:B------:R-:W0:Y:S06]  /*00e0*/  LDCU.64 UR8, c[0x0][0x3a0] ;  /* 0x00007400ff0877ac */ /* 0x000e2c0008000a00 */
[----:B------:R-:W0:Y:S01]  /*00f0*/  LDC.64 R22, c[0x0][0x390] ;  /* 0x0000e400ff167b82 */ /* 0x000e220000000a00 */
[----:B-1----:R-:W-:-:S07]  /*0100*/  IMAD R3, R3, UR4, RZ ;  /* 0x0000000403037c24 */ /* 0x002fce000f8e02ff */
[----:B--2---:R-:W1:Y:S02]  /*0110*/  LDC.64 R20, c[0x0][0x398] ;  /* 0x0000e600ff147b82 */ /* 0x004e640000000a00 */
.L_x_8:
[----:B------:R-:W-:Y:S01]  /*0120*/  BSSY.RECONVERGENT B0, `(.L_x_5) ;  /* 0x0000030000007945 */ /* 0x000fe20003800200 */
[----:B------:R-:W-:-:S03]  /*0130*/  SHF.R.S32.HI R5, RZ, 0x1f, R0 ;  /* 0x0000001fff057819 */ /* 0x000fc60000011400 */
[----:B0-----:R-:W-:Y:S05]  /*0140*/  @!P0 BRA `(.L_x_6) ;  /* 0x0000000000608947 */ /* 0x001fea0003800000 */
[----:B0-----:R-:W-:-:S05]  /*0150*/  IMAD.WIDE R26, R0, 0x10, R24 ;  /* 0x00000010001a7825 */ /* 0x001fca00078e0218 */
[----:B------:R-:W2:Y:S04]  /*0160*/  LDG.E.128 R8, desc[UR6][R26.64] ;  /* 0x000000061a087981 */ /* 0x000ea8000c1e1d00 */
[----:B------:R1:W2:Y:S01]  /*0170*/  LDG.E.128 R12, desc[UR6][R26.64+-0x10] ;  /* 0xfffff0061a0c7981 */ /* 0x0002a2000c1e1d00 */
[----:B------:R-:W-:-:S04]  /*0180*/  IMAD.WIDE R28, R0, 0x10, R22 ;  /* 0x00000010001c7825 */ /* 0x000fc800078e0216 */
[----:B-1----:R-:W-:-:S04]  /*0190*/  IMAD.WIDE R26, R0, 0x10, R20 ;  /* 0x00000010001a7825 */ /* 0x002fc800078e0214 */
[----:B--2---:R-:W-:Y:S01]  /*01a0*/  FADD R8, R8, R12 ;  /* 0x0000000c08087221 */ /* 0x004fe20000000000 */
[----:B------:R-:W-:Y:S01]  /*01b0*/  FADD R9, R9, R13 ;  /* 0x0000000d09097221 */ /* 0x000fe20000000000 */
[----:B------:R-:W-:Y:S01]  /*01c0*/  FADD R10, R10, R14 ;  /* 0x0000000e0a0a7221 */ /* 0x000fe20000000000 */
[----:B------:R-:W-:Y:S02]  /*01d0*/  FADD R11, R11, R15 ;  /* 0x0000000f0b0b7221 */ /* 0x000fe40000000000 */
[----:B------:R3:W2:Y:S04]  /*01e0*/  LDG.E.128 R12, desc[UR6][R28.64+-0x10] ;  /* 0xfffff0061c0c7981 */ /* 0x0006a8000c1e1d00 */
[----:B------:R3:W-:Y:S04]  /*01f0*/  STG.E.128 desc[UR6][R28.64], R8 ;  /* 0x000000081c007986 */ /* 0x0007e8000c101d06 */
[----:B------:R-:W5:Y:S01]  /*0200*/  LDG.E.128 R16, desc[UR6][R26.64+-0x10] ;  /* 0xfffff0061a107981 */ /* 0x000f62000c1e1d00 */
[----:B---3--:R-:W-:-:S04]  /*0210*/  IMAD.WIDE R28, R0, 0x10, R6 ;  /* 0x00000010001c7825 */ /* 0x008fc800078e0206 */
[----:B--2---:R-:W-:Y:S01]  /*0220*/  FADD R12, R8, R12 ;  /* 0x0000000c080c7221 */ /* 0x004fe20000000000 */
[----:B------:R-:W-:Y:S01]  /*0230*/  FADD R13, R9, R13 ;  /* 0x0000000d090d7221 */ /* 0x000fe20000000000 */
[----:B------:R-:W-:Y:S01]  /*0240*/  FADD R14, R10, R14 ;  /* 0x0000000e0a0e7221 */ /* 0x000fe20000000000 */
[----:B------:R-:W-:Y:S01]  /*0250*/  FADD R15, R11, R15 ;  /* 0x0000000f0b0f7221 */ /* 0x000fe20000000000 */
[----:B-----5:R-:W-:Y:S01]  /*0260*/  FADD R16, R12, R16 ;  /* 0x000000100c107221 */ /* 0x020fe20000000000 */
[----:B------:R-:W-:Y:S01]  /*0270*/  FADD R17, R13, R17 ;  /* 0x000000110d117221 */ /* 0x000fe20000000000 */
[----:B------:R-:W-:Y:S02]  /*0280*/  FADD R18, R14, R18 ;  /* 0x000000120e127221 */ /* 0x000fe40000000000 */
[----:B------:R0:W-:Y:S04]  /*0290*/  STG.E.128 desc[UR6][R26.64], R12 ;  /* 0x0000000c1a007986 */ /* 0x0001e8000c101d06 */
[----:B------:R0:W-:Y:S04]  /*02a0*/  STG.E.64 desc[UR6][R28.64], R16 ;  /* 0x000000101c007986 */ /* 0x0001e8000c101b06 */
[----:B------:R0:W-:Y:S01]  /*02b0*/  STG.E desc[UR6][R28.64+0x8], R18 ;  /* 0x000008121c007986 */ /* 0x0001e2000c101906 */
[----:B------:R-:W-:Y:S05]  /*02c0*/  BRA `(.L_x_7) ;  /* 0x0000000000547947 */ /* 0x000fea0003800000 */
.L_x_6:
[----:B0-----:R-:W-:-:S05]  /*02d0*/  IMAD.WIDE R18, R0, 0x10, R24 ;  /* 0x0000001000127825 */ /* 0x001fca00078e0218 */
[----:B------:R-:W2:Y:S01]  /*02e0*/  LDG.E.128 R8, desc[UR6][R18.64] ;  /* 0x0000000612087981 */ /* 0x000ea2000c1e1d00 */
[----:B------:R-:W-:-:S04]  /*02f0*/  IMAD.WIDE R28, R0, 0x10, R22 ;  /* 0x00000010001c7825 */ /* 0x000fc800078e0216 */
[----:B-1----:R-:W-:-:S04]  /*0300*/  IMAD.WIDE R16, R0, 0x10, R20 ;  /* 0x0000001000107825 */ /* 0x002fc800078e0214 */
[----:B---3--:R-:W-:-:S04]  /*0310*/  IMAD.WIDE R26, R0, 0x10, R6 ;  /* 0x00000010001a7825 */ /* 0x008fc800078e0206 */
[----:B--2---:R-:W-:Y:S01]  /*0320*/  FADD R10, RZ, R10 ;  /* 0x0000000aff0a7221 */ /* 0x004fe20000000000 */
[----:B------:R-:W-:Y:S01]  /*0330*/  FADD R8, RZ, R8 ;  /* 0x00000008ff087221 */ /* 0x000fe20000000000 */
[----:B------:R-:W-:Y:S01]  /*0340*/  FADD R9, RZ, R9 ;  /* 0x00000009ff097221 */ /* 0x000fe20000000000 */
[----:B------:R-:W-:Y:S01]  /*0350*/  FADD R11, RZ, R11 ;  /* 0x0000000bff0b7221 */ /* 0x000fe20000000000 */
[----:B------:R-:W-:Y:S01]  /*0360*/  FADD R14, RZ, R10 ;  /* 0x0000000aff0e7221 */ /* 0x000fe20000000000 */
[----:B------:R-:W-:Y:S01]  /*0370*/  FADD R12, RZ, R8 ;  /* 0x00000008ff0c7221 */ /* 0x000fe20000000000 */
[----:B------:R-:W-:Y:S01]  /*0380*/  FADD R13, RZ, R9 ;  /* 0x00000009ff0d7221 */ /* 0x000fe20000000000 */
[----:B------:R-:W-:Y:S01]  /*0390*/  FADD R15, RZ, R11 ;  /* 0x0000000bff0f7221 */ /* 0x000fe20000000000 */
[----:B------:R-:W-:Y:S01]  /*03a0*/  FADD R2, RZ, R14 ;  /* 0x0000000eff027221 */ /* 0x000fe20000000000 */
[----:B------:R-:W-:Y:S01]  /*03b0*/  STG.E.128 desc[UR6][R28.64], R8 ;  /* 0x000000081c007986 */ /* 0x000fe2000c101d06 */
[----:B------:R-:W-:Y:S01]  /*03c0*/  FADD R18, RZ, R12 ;  /* 0x0000000cff127221 */ /* 0x000fe20000000000 */
[----:B------:R-:W-:-:S02]  /*03d0*/  FADD R19, RZ, R13 ;  /* 0x0000000dff137221 */ /* 0x000fc40000000000 */
[----:B------:R-:W-:Y:S04]  /*03e0*/  STG.E.128 desc[UR6][R16.64], R12 ;  /* 0x0000000c10007986 */ /* 0x000fe8000c101d06 */
[----:B------:R-:W-:Y:S04]  /*03f0*/  STG.E desc[UR6][R26.64+0x8], R2 ;  /* 0x000008021a007986 */ /* 0x000fe8000c101906 */
[----:B------:R0:W-:Y:S02]  /*0400*/  STG.E.64 desc[UR6][R26.64], R18 ;  /* 0x000000121a007986 */ /* 0x0001e4000c101b06 */
[----:B0-----:R-:W-:-:S07]  /*0410*/  HFMA2 R19, -RZ, RZ, 0, 0 ;  /* 0x00000000ff137431 */ /* 0x001fce00000001ff */
.L_x_7:
[----:B----4-:R-:W-:Y:S05]  /*0420*/  BSYNC.RECONVERGENT B0 ;  /* 0x0000000000007941 */ /* 0x010fea0003800200 */
.L_x_5:
[----:B------:R-:W-:Y:S01]  /*0430*/  LEA R4, P1, R0, UR8, 0x4 ;  /* 0x0000000800047c11 */ /* 0x000fe2000f8220ff */
[----:B------:R-:W-:-:S03]  /*0440*/  FADD R19, R19, R15 ;  /* 0x0000000f13137221 */ /* 0x000fc60000000000 */
[----:B------:R-:W-:Y:S02]  /*0450*/  LEA.HI.X R5, R0, UR9, R5, 0x4, P1 ;  /* 0x0000000900057c11 */ /* 0x000fe400088f2405 */
[----:B------:R-:W-:-:S03]  /*0460*/  IADD3 R0, PT, PT, R3, R0, RZ ;  /* 0x0000000003007210 */ /* 0x000fc60007ffe0ff */
[----:B------:R2:W-:Y:S01]  /*0470*/  STG.E desc[UR6][R4.64+0xc], R19 ;  /* 0x00000c1304007986 */ /* 0x0005e2000c101906 */
[----:B------:R-:W-:-:S13]  /*0480*/  ISETP.GE.AND P1, PT, R0, UR5, PT ;  /* 0x0000000500007c0c */ /* 0x000fda000bf26270 */
[----:B--2---:R-:W-:Y:S05]  /*0490*/  @!P1 BRA `(.L_x_8) ;  /* 0xfffffffc00209947 */ /* 0x004fea000383ffff */
[----:B------:R-:W-:Y:S05]  /*04a0*/  EXIT ;  /* 0x000000000000794d */ /* 0x000fea0003800000 */
.L_x_9:
        /* <DEDUP_REMOVED lines=13> */
.L_x_11:


//--------------------- .nv.shared.reserved.0     --------------------------
	.section	.nv.shared.reserved.0,"aw",@nobits
	.weak		__nv_reservedSMEM_offset_0_alias
	.size		__nv_reservedSMEM_offset_0_alias, 0, 64
	.other		__nv_reservedSMEM_offset_0_alias,@"STO_CUDA_RESERVED_SHARED STV_DEFAULT"
__nv_reservedSMEM_offset_0_alias:
	.zero		0
	.zero		64


//--------------------- .nv.constant0._Z11fill_float4iP6float4 --------------------------
	.section	.nv.constant0._Z11fill_float4iP6float4,"a",@progbits
	.sectionflags	@""
	.align	4
.nv.constant0._Z11fill_float4iP6float4:
	.zero		912


//--------------------- .nv.constant0._Z10cpy_float4iP6float4S0_S0_S0_ --------------------------
	.section	.nv.constant0._Z10cpy_float4iP6float4S0_S0_S0_,"a",@progbits
	.sectionflags	@""
	.align	4
.nv.constant0._Z10cpy_float4iP6float4S0_S0_S0_:
	.zero		936


//--------------------- SYMBOLS --------------------------

	.type		.nv.reservedSmem.offset0,@object
	.size		.nv.reservedSmem.offset0,0x4
